//
// Generated by NVIDIA NVVM Compiler
//
// Compiler Build ID: CL-36424714
// Cuda compilation tools, release 13.0, V13.0.88
// Based on NVVM 20.0.0
//

.version 9.0
.target sm_100
.address_size 64

	// .globl	_Z27simt_deadlock_without_yieldv
.extern .func  (.param .b32 func_retval0) vprintf
(
	.param .b64 vprintf_param_0,
	.param .b64 vprintf_param_1
)
;
// _ZZ27simt_deadlock_without_yieldvE4flag has been demoted
.global .align 1 .b8 $str[22] = {10, 32, 119, 114, 97, 112, 32, 50, 32, 115, 101, 116, 32, 116, 104, 101, 32, 102, 108, 97, 103};

.visible .entry _Z27simt_deadlock_without_yieldv()
{
	.reg .pred 	%p<3>;
	.reg .b32 	%r<7>;
	.reg .b64 	%rd<3>;
	// demoted variable
	.shared .align 4 .u32 _ZZ27simt_deadlock_without_yieldvE4flag;
	mov.u32 	%r1, %tid.x;
	setp.ne.s32 	%p1, %r1, 0;
	@%p1 bra 	$L__BB0_2;
	mov.b32 	%r2, 0;
	st.shared.u32 	[_ZZ27simt_deadlock_without_yieldvE4flag], %r2;
$L__BB0_2:
	bar.sync 	0;
	and.b32  	%r3, %r1, 1;
	setp.eq.b32 	%p2, %r3, 1;
	@%p2 bra 	$L__BB0_4;
	mov.u64 	%rd1, $str;
	cvta.global.u64 	%rd2, %rd1;
	{ // callseq 0, 0
	.param .b64 param0;
	st.param.b64 	[param0], %rd2;
	.param .b64 param1;
	st.param.b64 	[param1], 0;
	.param .b32 retval0;
	call.uni (retval0), 
	vprintf, 
	(
	param0, 
	param1
	);
	ld.param.b32 	%r5, [retval0];
	} // callseq 0
	bra.uni 	$L__BB0_5;
$L__BB0_4:
	mov.b32 	%r4, 1;
	st.shared.u32 	[_ZZ27simt_deadlock_without_yieldvE4flag], %r4;
$L__BB0_5:
	ret;

}


// ===== COMPILED SASS (sm_100) =====

	.target	sm_100

	.elftype	@"ET_EXEC"


//--------------------- .note.nv.tkinfo           --------------------------
	.section	.note.nv.tkinfo,"",@"SHT_NOTE"
	.sectionflags	@"SHF_NOTE_NV_TKINFO"
	.tkinfo
        /*0018*/ 	.word	0x00000002
        /*0030*/ 	.string	""
        /*0030*/ 	.string	"ptxas"
        /*0030*/ 	.string	"Cuda compilation tools, release 13.0, V13.0.88"
        /*0030*/ 	.string	"Build cuda_13.0.r13.0/compiler.36424714_0"
        /*0030*/ 	.string	"-arch sm_100 -m 64 "



//--------------------- .note.nv.cuinfo           --------------------------
	.section	.note.nv.cuinfo,"",@"SHT_NOTE"
	.sectionflags	@"SHF_NOTE_NV_CUINFO"
        /*0018*/ 	.short	0x0002
        /*001a*/ 	.short	0x0064
        /*001c*/ 	.short	0x0082
	.zero		2


//--------------------- .nv.info                  --------------------------
	.section	.nv.info,"",@"SHT_CUDA_INFO"
	.align	4


	//----- nvinfo : EIATTR_REGCOUNT
	.align		4
        /*0000*/ 	.byte	0x04, 0x2f
        /*0002*/ 	.short	(.L_2 - .L_1)
	.align		4
.L_1:
        /*0004*/ 	.word	index@(_Z27simt_deadlock_without_yieldv)
        /*0008*/ 	.word	0x00000018


	//----- nvinfo : EIATTR_FRAME_SIZE
	.align		4
.L_2:
        /*000c*/ 	.byte	0x04, 0x11
        /*000e*/ 	.short	(.L_4 - .L_3)
	.align		4
.L_3:
        /*0010*/ 	.word	index@(_Z27simt_deadlock_without_yieldv)
        /*0014*/ 	.word	0x00000000


	//----- nvinfo : EIATTR_MIN_STACK_SIZE
	.align		4
.L_4:
        /*0018*/ 	.byte	0x04, 0x12
        /*001a*/ 	.short	(.L_6 - .L_5)
	.align		4
.L_5:
        /*001c*/ 	.word	index@(_Z27simt_deadlock_without_yieldv)
        /*0020*/ 	.word	0x00000000
.L_6:


//--------------------- .nv.compat                --------------------------
	.section	.nv.compat,"",@"SHT_CUDA_COMPAT_INFO"
	.align	4
        /*0000*/ 	.byte	0x02, 0x09, 0x00, 0x00, 0x02, 0x02, 0x01, 0x00, 0x02, 0x05, 0x05, 0x00, 0x03, 0x07, 0x01, 0x01
        /*0010*/ 	.byte	0x02, 0x03, 0x00, 0x00, 0x02, 0x06, 0x01, 0x00, 0x04, 0x0b, 0x08, 0x00, 0x09, 0x00, 0x00, 0x00
        /*0020*/ 	.byte	0x00, 0x00, 0x00, 0x00


//--------------------- .nv.info._Z27simt_deadlock_without_yieldv --------------------------
	.section	.nv.info._Z27simt_deadlock_without_yieldv,"",@"SHT_CUDA_INFO"
	.sectionflags	@""
	.align	4


	//----- nvinfo : EIATTR_CUDA_API_VERSION
	.align		4
        /*0000*/ 	.byte	0x04, 0x37
        /*0002*/ 	.short	(.L_8 - .L_7)
.L_7:
        /*0004*/ 	.word	0x00000082


	//----- nvinfo : EIATTR_SPARSE_MMA_MASK
	.align		4
.L_8:
        /*0008*/ 	.byte	0x03, 0x50
        /*000a*/ 	.short	0x0000


	//----- nvinfo : EIATTR_MAXREG_COUNT
	.align		4
        /*000c*/ 	.byte	0x03, 0x1b
        /*000e*/ 	.short	0x00ff


	//----- nvinfo : EIATTR_NUM_BARRIERS
	.align		4
        /*0010*/ 	.byte	0x02, 0x4c
        /*0012*/ 	.byte	0x01
	.zero		1


	//----- nvinfo : EIATTR_EXTERNS
	.align		4
        /*0014*/ 	.byte	0x04, 0x0f
        /*0016*/ 	.short	(.L_10 - .L_9)


	//   ....[0]....
	.align		4
.L_9:
        /*0018*/ 	.word	index@(vprintf)


	//----- nvinfo : EIATTR_MERCURY_ISA_VERSION
	.align		4
.L_10:
        /*001c*/ 	.byte	0x03, 0x5f
        /*001e*/ 	.short	0x0101


	//----- nvinfo : EIATTR_VRC_CTA_INIT_COUNT
	.align		4
        /*0020*/ 	.byte	0x02, 0x4a
	.zero		1
	.zero		1


	//----- nvinfo : EIATTR_SYSCALL_OFFSETS
	.align		4
        /*0024*/ 	.byte	0x04, 0x46
        /*0026*/ 	.short	(.L_12 - .L_11)


	//   ....[0]....
.L_11:
        /*0028*/ 	.word	0x00000120


	//----- nvinfo : EIATTR_EXIT_INSTR_OFFSETS
	.align		4
.L_12:
        /*002c*/ 	.byte	0x04, 0x1c
        /*002e*/ 	.short	(.L_14 - .L_13)


	//   ....[0]....
.L_13:
        /*0030*/ 	.word	0x00000130


	//   ....[1]....
        /*0034*/ 	.word	0x00000190


	//----- nvinfo : EIATTR_CRS_STACK_SIZE
	.align		4
.L_14:
        /*0038*/ 	.byte	0x04, 0x1e
        /*003a*/ 	.short	(.L_16 - .L_15)
.L_15:
        /*003c*/ 	.word	0x00000000


	//----- nvinfo : EIATTR_SW_WAR
	.align		4
.L_16:
        /*0040*/ 	.byte	0x04, 0x36
        /*0042*/ 	.short	(.L_18 - .L_17)
.L_17:
        /*0044*/ 	.word	0x00000008
.L_18:


//--------------------- .nv.callgraph             --------------------------
	.section	.nv.callgraph,"",@"SHT_CUDA_CALLGRAPH"
	.align	4
	.sectionentsize	8
	.align		4
        /*0000*/ 	.word	0x00000000
	.align		4
        /*0004*/ 	.word	0xffffffff
	.align		4
        /*0008*/ 	.word	index@(_Z27simt_deadlock_without_yieldv)
	.align		4
        /*000c*/ 	.word	index@(vprintf)
	.align		4
        /*0010*/ 	.word	0x00000000
	.align		4
        /*0014*/ 	.word	0xfffffffe
	.align		4
        /*0018*/ 	.word	0x00000000
	.align		4
        /*001c*/ 	.word	0xfffffffd
	.align		4
        /*0020*/ 	.word	0x00000000
	.align		4
        /*0024*/ 	.word	0xfffffffc


//--------------------- .nv.constant4             --------------------------
	.section	.nv.constant4,"a",@progbits
	.align	8
	.align		8
.nv.constant4:
        /*0000*/ 	.dword	vprintf
	.align		8
        /*0008*/ 	.dword	$str


//--------------------- .text._Z27simt_deadlock_without_yieldv --------------------------
	.section	.text._Z27simt_deadlock_without_yieldv,"ax",@progbits
	.align	128
        .global         _Z27simt_deadlock_without_yieldv
        .type           _Z27simt_deadlock_without_yieldv,@function
        .size           _Z27simt_deadlock_without_yieldv,(.L_x_3 - _Z27simt_deadlock_without_yieldv)
        .other          _Z27simt_deadlock_without_yieldv,@"STO_CUDA_ENTRY STV_DEFAULT"
_Z27simt_deadlock_without_yieldv:
.text._Z27simt_deadlock_without_yieldv:
[----:B------:R-:W0:Y:S01]  /*0000*/  LDC R1, c[0x0][0x37c] ;  /* 0x0000df00ff017b82 */ /* 0x000e220000000800 */
[----:B------:R-:W1:Y:S02]  /*0010*/  S2R R2, SR_TID.X ;  /* 0x0000000000027919 */ /* 0x000e640000002100 */
[C---:B-1----:R-:W-:Y:S02]  /*0020*/  ISETP.NE.AND P0, PT, R2.reuse, RZ, PT ;  /* 0x000000ff0200720c */ /* 0x042fe40003f05270 */
[----:B------:R-:W-:-:S11]  /*0030*/  LOP3.LUT R2, R2, 0x1, RZ, 0xc0, !PT ;  /* 0x0000000102027812 */ /* 0x000fd600078ec0ff */
[----:B------:R-:W1:Y:S01]  /*0040*/  @!P0 S2R R3, SR_CgaCtaId ;  /* 0x0000000000038919 */ /* 0x000e620000008800 */
[----:B------:R-:W-:-:S04]  /*0050*/  @!P0 MOV R0, 0x400 ;  /* 0x0000040000008802 */ /* 0x000fc80000000f00 */
[----:B-1----:R-:W-:-:S05]  /*0060*/  @!P0 LEA R0, R3, R0, 0x18 ;  /* 0x0000000003008211 */ /* 0x002fca00078ec0ff */
[----:B------:R1:W-:Y:S01]  /*0070*/  @!P0 STS [R0], RZ ;  /* 0x000000ff00008388 */ /* 0x0003e20000000800 */
[----:B------:R-:W-:Y:S01]  /*0080*/  BAR.SYNC.DEFER_BLOCKING 0x0 ;  /* 0x0000000000007b1d */ /* 0x000fe20000010000 */
[----:B------:R-:W-:-:S13]  /*0090*/  ISETP.NE.U32.AND P0, PT, R2, 0x1, PT ;  /* 0x000000010200780c */ /* 0x000fda0003f05070 */
[----:B01----:R-:W-:Y:S05]  /*00a0*/  @!P0 BRA `(.L_x_0) ;  /* 0x0000000000248947 */ /* 0x003fea0003800000 */
[----:B------:R-:W-:Y:S01]  /*00b0*/  MOV R0, 0x0 ;  /* 0x0000000000007802 */ /* 0x000fe20000000f00 */
[----:B------:R-:W0:Y:S01]  /*00c0*/  LDCU.64 UR4, c[0x4][0x8] ;  /* 0x01000100ff0477ac */ /* 0x000e220008000a00 */
[----:B------:R-:W-:Y:S02]  /*00d0*/  CS2R R6, SRZ ;  /* 0x0000000000067805 */ /* 0x000fe4000001ff00 */
[----:B------:R1:W2:Y:S01]  /*00e0*/  LDC.64 R2, c[0x4][R0] ;  /* 0x0100000000027b82 */ /* 0x0002a20000000a00 */
[----:B0-----:R-:W-:Y:S02]  /*00f0*/  IMAD.U32 R4, RZ, RZ, UR4 ;  /* 0x00000004ff047e24 */ /* 0x001fe4000f8e00ff */
[----:B-1----:R-:W-:-:S07]  /*0100*/  IMAD.U32 R5, RZ, RZ, UR5 ;  /* 0x00000005ff057e24 */ /* 0x002fce000f8e00ff */
[----:B------:R-:W-:-:S07]  /*0110*/  LEPC R20, `(.L_x_1) ;  /* 0x000000001014794e */ /* 0x000fce0000000000 */
[----:B--2---:R-:W-:Y:S05]  /*0120*/  CALL.ABS.NOINC R2 ;  /* 0x0000000002007343 */ /* 0x004fea0003c00000 */
.L_x_1:
[----:B------:R-:W-:Y:S05]  /*0130*/  EXIT ;  /* 0x000000000000794d */ /* 0x000fea0003800000 */
.L_x_0:
[----:B------:R-:W0:Y:S01]  /*0140*/  S2UR UR5, SR_CgaCtaId ;  /* 0x00000000000579c3 */ /* 0x000e220000008800 */
[----:B------:R-:W-:Y:S01]  /*0150*/  UMOV UR4, 0x400 ;  /* 0x0000040000047882 */ /* 0x000fe20000000000 */
[----:B------:R-:W-:Y:S01]  /*0160*/  IMAD.MOV.U32 R0, RZ, RZ, 0x1 ;  /* 0x00000001ff007424 */ /* 0x000fe200078e00ff */
[----:B0-----:R-:W-:-:S09]  /*0170*/  ULEA UR4, UR5, UR4, 0x18 ;  /* 0x0000000405047291 */ /* 0x001fd2000f8ec0ff */
[----:B------:R-:W-:Y:S01]  /*0180*/  STS [UR4], R0 ;  /* 0x00000000ff007988 */ /* 0x000fe20008000804 */
[----:B------:R-:W-:Y:S05]  /*0190*/  EXIT ;  /* 0x000000000000794d */ /* 0x000fea0003800000 */
.L_x_2:
[----:B------:R-:W-:-:S00]  /*01a0*/  BRA `(.L_x_2) ;  /* 0xfffffffc00fc7947 */ /* 0x000fc0000383ffff */
[----:B------:R-:W-:-:S00]  /*01b0*/  NOP ;  /* 0x0000000000007918 */ /* 0x000fc00000000000 */
        /* <DEDUP_REMOVED lines=12> */
.L_x_3:


//--------------------- .nv.global.init           --------------------------
	.section	.nv.global.init,"aw",@progbits
.nv.global.init:
	.type		$str,@object
	.size		$str,(.L_0 - $str)
$str:
        /*0000*/ 	.byte	0x0a, 0x20, 0x77, 0x72, 0x61, 0x70, 0x20, 0x32, 0x20, 0x73, 0x65, 0x74, 0x20, 0x74, 0x68, 0x65
        /*0010*/ 	.byte	0x20, 0x66, 0x6c, 0x61, 0x67, 0x00
.L_0:


//--------------------- .nv.shared._Z27simt_deadlock_without_yieldv --------------------------
	.section	.nv.shared._Z27simt_deadlock_without_yieldv,"aw",@nobits
	.sectionflags	@""
	.align	4
.nv.shared._Z27simt_deadlock_without_yieldv:
	.zero		1028


//--------------------- .nv.shared.reserved.0     --------------------------
	.section	.nv.shared.reserved.0,"aw",@nobits
	.weak		__nv_reservedSMEM_offset_0_alias
	.size		__nv_reservedSMEM_offset_0_alias, 0, 64
	.other		__nv_reservedSMEM_offset_0_alias,@"STO_CUDA_RESERVED_SHARED STV_DEFAULT"
__nv_reservedSMEM_offset_0_alias:
	.zero		0
	.zero		64


//--------------------- .nv.constant0._Z27simt_deadlock_without_yieldv --------------------------
	.section	.nv.constant0._Z27simt_deadlock_without_yieldv,"a",@progbits
	.sectionflags	@""
	.align	4
.nv.constant0._Z27simt_deadlock_without_yieldv:
	.zero		896


//--------------------- SYMBOLS --------------------------

	.type		.nv.reservedSmem.offset0,@object
	.size		.nv.reservedSmem.offset0,0x4
	.type		.nv.reservedSmem.cap,@object
	.size		.nv.reservedSmem.cap,0x4
	.type		vprintf,@function
